	.headerflags	@"EF_CUDA_TEXMODE_UNIFIED EF_CUDA_64BIT_ADDRESS EF_CUDA_ACCELERATORS EF_CUDA_SM90 EF_CUDA_VIRTUAL_SM(EF_CUDA_SM90)"
	.elftype	@"ET_EXEC"


//--------------------- .nv.info                  --------------------------
	.section	.nv.info,"",@"SHT_CUDA_INFO"
	.align	4


	//----- nvinfo : EIATTR_REGCOUNT
	.align		4
        /*0000*/ 	.byte	0x04, 0x2f
        /*0002*/ 	.short	(.L_1 - .L_0)
	.align		4
.L_0:
        /*0004*/ 	.word	index@(triton_poi_fused_avg_pool2d_32)
        /*0008*/ 	.word	0x00000020


	//----- nvinfo : EIATTR_MIN_STACK_SIZE
	.align		4
.L_1:
        /*000c*/ 	.byte	0x04, 0x12
        /*000e*/ 	.short	(.L_3 - .L_2)
	.align		4
.L_2:
        /*0010*/ 	.word	index@(triton_poi_fused_avg_pool2d_32)
        /*0014*/ 	.word	0x00000000


	//----- nvinfo : EIATTR_FRAME_SIZE
	.align		4
.L_3:
        /*0018*/ 	.byte	0x04, 0x11
        /*001a*/ 	.short	(.L_5 - .L_4)
	.align		4
.L_4:
        /*001c*/ 	.word	index@(triton_poi_fused_avg_pool2d_32)
        /*0020*/ 	.word	0x00000000


	//----- nvinfo : EIATTR_MIN_STACK_SIZE
	.align		4
.L_5:
        /*0024*/ 	.byte	0x04, 0x12
        /*0026*/ 	.short	(.L_7 - .L_6)
	.align		4
.L_6:
        /*0028*/ 	.word	index@(triton_poi_fused_avg_pool2d_32)
        /*002c*/ 	.word	0x00000000
.L_7:


//--------------------- .nv.info.triton_poi_fused_avg_pool2d_32 --------------------------
	.section	.nv.info.triton_poi_fused_avg_pool2d_32,"",@"SHT_CUDA_INFO"
	.sectionflags	@""
	.align	4


	//----- nvinfo : EIATTR_CUDA_API_VERSION
	.align		4
        /*0000*/ 	.byte	0x04, 0x37
        /*0002*/ 	.short	(.L_9 - .L_8)
.L_8:
        /*0004*/ 	.word	0x0000007c


	//----- nvinfo : EIATTR_KPARAM_INFO
	.align		4
.L_9:
        /*0008*/ 	.byte	0x04, 0x17
        /*000a*/ 	.short	(.L_11 - .L_10)
.L_10:
        /*000c*/ 	.word	0x00000000
        /*0010*/ 	.short	0x0002
        /*0012*/ 	.short	0x0010
        /*0014*/ 	.byte	0x00, 0xf0, 0x11, 0x00


	//----- nvinfo : EIATTR_KPARAM_INFO
	.align		4
.L_11:
        /*0018*/ 	.byte	0x04, 0x17
        /*001a*/ 	.short	(.L_13 - .L_12)
.L_12:
        /*001c*/ 	.word	0x00000000
        /*0020*/ 	.short	0x0001
        /*0022*/ 	.short	0x0008
        /*0024*/ 	.byte	0x00, 0xf4, 0x21, 0x00


	//----- nvinfo : EIATTR_KPARAM_INFO
	.align		4
.L_13:
        /*0028*/ 	.byte	0x04, 0x17
        /*002a*/ 	.short	(.L_15 - .L_14)
.L_14:
        /*002c*/ 	.word	0x00000000
        /*0030*/ 	.short	0x0000
        /*0032*/ 	.short	0x0000
        /*0034*/ 	.byte	0x00, 0xf4, 0x21, 0x00


	//----- nvinfo : EIATTR_SPARSE_MMA_MASK
	.align		4
.L_15:
        /*0038*/ 	.byte	0x03, 0x50
        /*003a*/ 	.short	0x0000


	//----- nvinfo : EIATTR_MAXREG_COUNT
	.align		4
        /*003c*/ 	.byte	0x03, 0x1b
        /*003e*/ 	.short	0x00ff


	//----- nvinfo : EIATTR_EXIT_INSTR_OFFSETS
	.align		4
        /*0040*/ 	.byte	0x04, 0x1c
        /*0042*/ 	.short	(.L_17 - .L_16)


	//   ....[0]....
.L_16:
        /*0044*/ 	.word	0x00001830


	//   ....[1]....
        /*0048*/ 	.word	0x00001850


	//----- nvinfo : EIATTR_REQNTID
	.align		4
.L_17:
        /*004c*/ 	.byte	0x04, 0x10
        /*004e*/ 	.short	(.L_19 - .L_18)
.L_18:
        /*0050*/ 	.word	0x00000080
        /*0054*/ 	.word	0x00000001
        /*0058*/ 	.word	0x00000001


	//----- nvinfo : EIATTR_CBANK_PARAM_SIZE
	.align		4
.L_19:
        /*005c*/ 	.byte	0x03, 0x19
        /*005e*/ 	.short	0x0014


	//----- nvinfo : EIATTR_PARAM_CBANK
	.align		4
        /*0060*/ 	.byte	0x04, 0x0a
        /*0062*/ 	.short	(.L_21 - .L_20)
	.align		4
.L_20:
        /*0064*/ 	.word	index@(.nv.constant0.triton_poi_fused_avg_pool2d_32)
        /*0068*/ 	.short	0x0210
        /*006a*/ 	.short	0x0014


	//----- nvinfo : EIATTR_SW_WAR
	.align		4
.L_21:
        /*006c*/ 	.byte	0x04, 0x36
        /*006e*/ 	.short	(.L_23 - .L_22)
.L_22:
        /*0070*/ 	.word	0x00000008
.L_23:


//--------------------- .nv.callgraph             --------------------------
	.section	.nv.callgraph,"",@"SHT_CUDA_CALLGRAPH"
	.align	4
	.sectionentsize	8
	.align		4
        /*0000*/ 	.word	0x00000000
	.align		4
        /*0004*/ 	.word	0xffffffff
	.align		4
        /*0008*/ 	.word	0x00000000
	.align		4
        /*000c*/ 	.word	0xfffffffe
	.align		4
        /*0010*/ 	.word	0x00000000
	.align		4
        /*0014*/ 	.word	0xfffffffd
	.align		4
        /*0018*/ 	.word	0x00000000
	.align		4
        /*001c*/ 	.word	0xfffffffc


//--------------------- .text.triton_poi_fused_avg_pool2d_32 --------------------------
	.section	.text.triton_poi_fused_avg_pool2d_32,"ax",@progbits
	.align	128
        .global         triton_poi_fused_avg_pool2d_32
        .type           triton_poi_fused_avg_pool2d_32,@function
        .size           triton_poi_fused_avg_pool2d_32,(.L_x_1 - triton_poi_fused_avg_pool2d_32)
        .other          triton_poi_fused_avg_pool2d_32,@"STO_CUDA_ENTRY STV_DEFAULT"
triton_poi_fused_avg_pool2d_32:
.text.triton_poi_fused_avg_pool2d_32:
[----:B------:R-:W0:Y:S02]  /*0000*/  LDC R1, c[0x0][0x28] ;  /* 0x00000a00ff017b82 */ /* 0x000e240000000800 */
[----:B------:R-:W1:Y:S01]  /*0010*/  S2R R0, SR_TID.X ;  /* 0x0000000000007919 */ /* 0x000e620000002100 */
[----:B------:R-:W-:Y:S01]  /*0020*/  IMAD.MOV.U32 R18, RZ, RZ, RZ ;  /* 0x000000ffff127224 */ /* 0x000fe200078e00ff */
[----:B------:R-:W2:Y:S01]  /*0030*/  LDC.64 R20, c[0x0][0x210] ;  /* 0x00008400ff147b82 */ /* 0x000ea20000000a00 */
[----:B------:R-:W-:Y:S01]  /*0040*/  ULDC.64 UR4, c[0x0][0x208] ;  /* 0x0000820000047ab9 */ /* 0x000fe20000000a00 */
[----:B------:R-:W3:Y:S01]  /*0050*/  S2R R19, SR_CTAID.X ;  /* 0x0000000000137919 */ /* 0x000ee20000002500 */
[----:B-1----:R-:W-:-:S05]  /*0060*/  IMAD.SHL.U32 R0, R0, 0x4, RZ ;  /* 0x0000000400007824 */ /* 0x002fca00078e00ff */
[----:B------:R-:W-:-:S05]  /*0070*/  LOP3.LUT R0, R0, 0x1fc, RZ, 0xc0, !PT ;  /* 0x000001fc00007812 */ /* 0x000fca00078ec0ff */
[----:B---3--:R-:W-:-:S04]  /*0080*/  IMAD R19, R19, 0x400, R0 ;  /* 0x0000040013137824 */ /* 0x008fc800078e0200 */
[----:B------:R-:W-:-:S04]  /*0090*/  IMAD.HI R2, R19, 0x38e38e39, RZ ;  /* 0x38e38e3913027827 */ /* 0x000fc800078e02ff */
[----:B------:R-:W-:Y:S01]  /*00a0*/  IMAD.HI R0, R19, -0x73f73f73, R18 ;  /* 0x8c08c08d13007827 */ /* 0x000fe200078e0212 */
[----:B------:R-:W-:-:S03]  /*00b0*/  SHF.R.U32.HI R3, RZ, 0x1f, R2 ;  /* 0x0000001fff037819 */ /* 0x000fc60000011602 */
[C---:B------:R-:W-:Y:S01]  /*00c0*/  VIADD R13, R19.reuse, 0xfffff040 ;  /* 0xfffff040130d7836 */ /* 0x040fe20000000000 */
[----:B------:R-:W-:Y:S02]  /*00d0*/  LEA.HI.SX32 R2, R2, R3, 0x1a ;  /* 0x0000000302027211 */ /* 0x000fe400078fd2ff */
[----:B------:R-:W-:Y:S01]  /*00e0*/  SHF.R.U32.HI R3, RZ, 0x1f, R0 ;  /* 0x0000001fff037819 */ /* 0x000fe20000011600 */
[----:B------:R-:W-:Y:S02]  /*00f0*/  VIADD R15, R19, 0xfffff160 ;  /* 0xfffff160130f7836 */ /* 0x000fe40000000000 */
[----:B------:R-:W-:Y:S01]  /*0100*/  IMAD.HI R4, R2, 0x4ec4ec4f, RZ ;  /* 0x4ec4ec4f02047827 */ /* 0x000fe200078e02ff */
[----:B------:R-:W-:Y:S02]  /*0110*/  LEA.HI.SX32 R3, R0, R3, 0x15 ;  /* 0x0000000300037211 */ /* 0x000fe400078faaff */
[----:B------:R-:W-:Y:S02]  /*0120*/  CS2R R8, SRZ ;  /* 0x0000000000087805 */ /* 0x000fe4000001ff00 */
[----:B------:R-:W-:Y:S01]  /*0130*/  CS2R R10, SRZ ;  /* 0x00000000000a7805 */ /* 0x000fe2000001ff00 */
[----:B--2---:R-:W-:Y:S01]  /*0140*/  IMAD.WIDE R12, R13, 0x4, R20 ;  /* 0x000000040d0c7825 */ /* 0x004fe200078e0214 */
[----:B------:R-:W-:-:S03]  /*0150*/  SHF.R.U32.HI R5, RZ, 0x1f, R4 ;  /* 0x0000001fff057819 */ /* 0x000fc60000011604 */
[----:B------:R-:W-:Y:S01]  /*0160*/  IMAD.HI R0, R3, 0x4ec4ec4f, RZ ;  /* 0x4ec4ec4f03007827 */ /* 0x000fe200078e02ff */
[----:B------:R-:W-:-:S04]  /*0170*/  LEA.HI.SX32 R7, R4, R5, 0x1e ;  /* 0x0000000504077211 */ /* 0x000fc800078ff2ff */
[----:B------:R-:W-:Y:S01]  /*0180*/  SHF.R.U32.HI R5, RZ, 0x1f, R0 ;  /* 0x0000001fff057819 */ /* 0x000fe20000011600 */
[----:B------:R-:W-:Y:S01]  /*0190*/  IMAD R2, R7, -0xd, R2 ;  /* 0xfffffff307027824 */ /* 0x000fe200078e0202 */
[----:B------:R-:W-:Y:S02]  /*01a0*/  CS2R R6, SRZ ;  /* 0x0000000000067805 */ /* 0x000fe4000001ff00 */
[----:B------:R-:W-:Y:S02]  /*01b0*/  LEA.HI.SX32 R0, R0, R5, 0x1e ;  /* 0x0000000500007211 */ /* 0x000fe400078ff2ff */
[----:B------:R-:W-:Y:S02]  /*01c0*/  CS2R R4, SRZ ;  /* 0x0000000000047805 */ /* 0x000fe4000001ff00 */
[----:B------:R-:W-:Y:S01]  /*01d0*/  ISETP.GT.AND P2, PT, R2, RZ, PT ;  /* 0x000000ff0200720c */ /* 0x000fe20003f44270 */
[----:B------:R-:W-:-:S05]  /*01e0*/  IMAD R17, R0, -0xd, R3 ;  /* 0xfffffff300117824 */ /* 0x000fca00078e0203 */
[----:B------:R-:W-:-:S04]  /*01f0*/  ISETP.GT.AND P0, PT, R17, RZ, P2 ;  /* 0x000000ff1100720c */ /* 0x000fc80001704270 */
[----:B------:R-:W-:Y:S02]  /*0200*/  ISETP.LT.AND P4, PT, R19, 0x2f880, P0 ;  /* 0x0002f8801300780c */ /* 0x000fe40000781270 */
[----:B------:R-:W-:-:S04]  /*0210*/  ISETP.GT.AND P0, PT, R2, -0x1, PT ;  /* 0xffffffff0200780c */ /* 0x000fc80003f04270 */
[----:B------:R-:W-:-:S04]  /*0220*/  ISETP.GT.AND P0, PT, R17, RZ, P0 ;  /* 0x000000ff1100720c */ /* 0x000fc80000704270 */
[----:B------:R-:W-:Y:S01]  /*0230*/  ISETP.LT.AND P3, PT, R19, 0x2f880, P0 ;  /* 0x0002f8801300780c */ /* 0x000fe20000761270 */
[----:B------:R-:W-:Y:S02]  /*0240*/  IMAD.WIDE R14, R15, 0x4, R20 ;  /* 0x000000040f0e7825 */ /* 0x000fe400078e0214 */
[----:B------:R1:W2:Y:S10]  /*0250*/  @P4 LDG.E.128 R4, desc[UR4][R12.64] ;  /* 0x000000040c044981 */ /* 0x0002b4000c1e1d00 */
[----:B------:R3:W4:Y:S01]  /*0260*/  @P3 LDG.E.128 R8, desc[UR4][R14.64] ;  /* 0x000000040e083981 */ /* 0x000722000c1e1d00 */
[----:B------:R-:W-:-:S02]  /*0270*/  VIADD R23, R19, 0x200 ;  /* 0x0000020013177836 */ /* 0x000fc40000000000 */
[----:B------:R-:W-:Y:S02]  /*0280*/  IMAD.MOV.U32 R22, RZ, RZ, RZ ;  /* 0x000000ffff167224 */ /* 0x000fe400078e00ff */
[----:B------:R-:W-:-:S04]  /*0290*/  IMAD.HI R3, R23, 0x38e38e39, RZ ;  /* 0x38e38e3917037827 */ /* 0x000fc800078e02ff */
[----:B------:R-:W-:Y:S01]  /*02a0*/  IMAD.HI R0, R23, -0x73f73f73, R22 ;  /* 0x8c08c08d17007827 */ /* 0x000fe200078e0216 */
[----:B-1----:R-:W-:-:S04]  /*02b0*/  SHF.R.U32.HI R12, RZ, 0x1f, R3 ;  /* 0x0000001fff0c7819 */ /* 0x002fc80000011603 */
[----:B------:R-:W-:Y:S02]  /*02c0*/  LEA.HI.SX32 R12, R3, R12, 0x1a ;  /* 0x0000000c030c7211 */ /* 0x000fe400078fd2ff */
[----:B------:R-:W-:-:S03]  /*02d0*/  SHF.R.U32.HI R3, RZ, 0x1f, R0 ;  /* 0x0000001fff037819 */ /* 0x000fc60000011600 */
[----:B------:R-:W-:Y:S01]  /*02e0*/  IMAD.HI R13, R12, 0x4ec4ec4f, RZ ;  /* 0x4ec4ec4f0c0d7827 */ /* 0x000fe200078e02ff */
[----:B------:R-:W-:-:S04]  /*02f0*/  LEA.HI.SX32 R0, R0, R3, 0x15 ;  /* 0x0000000300007211 */ /* 0x000fc800078faaff */
[----:B---3--:R-:W-:Y:S01]  /*0300*/  SHF.R.U32.HI R14, RZ, 0x1f, R13 ;  /* 0x0000001fff0e7819 */ /* 0x008fe2000001160d */
[----:B------:R-:W-:-:S03]  /*0310*/  IMAD.HI R3, R0, 0x4ec4ec4f, RZ ;  /* 0x4ec4ec4f00037827 */ /* 0x000fc600078e02ff */
[----:B------:R-:W-:Y:S02]  /*0320*/  LEA.HI.SX32 R15, R13, R14, 0x1e ;  /* 0x0000000e0d0f7211 */ /* 0x000fe400078ff2ff */
[----:B------:R-:W-:-:S04]  /*0330*/  SHF.R.U32.HI R14, RZ, 0x1f, R3 ;  /* 0x0000001fff0e7819 */ /* 0x000fc80000011603 */
[----:B------:R-:W-:Y:S01]  /*0340*/  LEA.HI.SX32 R13, R3, R14, 0x1e ;  /* 0x0000000e030d7211 */ /* 0x000fe200078ff2ff */
[----:B------:R-:W-:Y:S02]  /*0350*/  IMAD R3, R15, -0xd, R12 ;  /* 0xfffffff30f037824 */ /* 0x000fe400078e020c */
[----:B------:R-:W-:Y:S02]  /*0360*/  VIADD R12, R2, 0x1 ;  /* 0x00000001020c7836 */ /* 0x000fe40000000000 */
[----:B------:R-:W-:Y:S01]  /*0370*/  IMAD R0, R13, -0xd, R0 ;  /* 0xfffffff30d007824 */ /* 0x000fe200078e0200 */
[----:B------:R-:W-:Y:S01]  /*0380*/  ISETP.GT.AND P5, PT, R3, -0x1, PT ;  /* 0xffffffff0300780c */ /* 0x000fe20003fa4270 */
[----:B------:R-:W-:Y:S01]  /*0390*/  VIADD R13, R19, 0xfffff240 ;  /* 0xfffff240130d7836 */ /* 0x000fe20000000000 */
[----:B------:R-:W-:Y:S02]  /*03a0*/  ISETP.GT.AND P0, PT, R3, RZ, PT ;  /* 0x000000ff0300720c */ /* 0x000fe40003f04270 */
[----:B------:R-:W-:-:S02]  /*03b0*/  ISETP.GT.AND P5, PT, R0, RZ, P5 ;  /* 0x000000ff0000720c */ /* 0x000fc40002fa4270 */
[----:B------:R-:W-:Y:S01]  /*03c0*/  ISETP.GE.U32.AND P1, PT, R12, 0xd, PT ;  /* 0x0000000d0c00780c */ /* 0x000fe20003f26070 */
[----:B------:R-:W-:Y:S01]  /*03d0*/  IMAD.WIDE R12, R13, 0x4, R20 ;  /* 0x000000040d0c7825 */ /* 0x000fe200078e0214 */
[----:B--2---:R-:W-:Y:S02]  /*03e0*/  SEL R28, R4, RZ, P4 ;  /* 0x000000ff041c7207 */ /* 0x004fe40002000000 */
[----:B------:R-:W-:Y:S02]  /*03f0*/  SEL R27, R5, RZ, P4 ;  /* 0x000000ff051b7207 */ /* 0x000fe40002000000 */
[----:B------:R-:W-:Y:S02]  /*0400*/  CS2R R4, SRZ ;  /* 0x0000000000047805 */ /* 0x000fe4000001ff00 */
[----:B------:R-:W-:Y:S02]  /*0410*/  SEL R16, R6, RZ, P4 ;  /* 0x000000ff06107207 */ /* 0x000fe40002000000 */
[----:B------:R-:W-:-:S02]  /*0420*/  SEL R18, R7, RZ, P4 ;  /* 0x000000ff07127207 */ /* 0x000fc40002000000 */
[----:B------:R-:W-:Y:S02]  /*0430*/  CS2R R6, SRZ ;  /* 0x0000000000067805 */ /* 0x000fe4000001ff00 */
[----:B------:R-:W-:Y:S02]  /*0440*/  ISETP.GT.AND P4, PT, R0, RZ, P0 ;  /* 0x000000ff0000720c */ /* 0x000fe40000784270 */
[----:B----4-:R-:W-:Y:S02]  /*0450*/  SEL R25, R8, RZ, P3 ;  /* 0x000000ff08197207 */ /* 0x010fe40001800000 */
[----:B------:R-:W-:Y:S02]  /*0460*/  SEL R8, R9, RZ, P3 ;  /* 0x000000ff09087207 */ /* 0x000fe40001800000 */
[----:B------:R-:W-:Y:S01]  /*0470*/  SEL R15, R10, RZ, P3 ;  /* 0x000000ff0a0f7207 */ /* 0x000fe20001800000 */
[----:B------:R-:W-:Y:S01]  /*0480*/  FADD R28, R28, R25 ;  /* 0x000000191c1c7221 */ /* 0x000fe20000000000 */
[----:B------:R-:W-:Y:S01]  /*0490*/  SEL R29, R11, RZ, P3 ;  /* 0x000000ff0b1d7207 */ /* 0x000fe20001800000 */
[----:B------:R-:W-:Y:S01]  /*04a0*/  FADD R27, R27, R8 ;  /* 0x000000081b1b7221 */ /* 0x000fe20000000000 */
[----:B------:R-:W-:Y:S01]  /*04b0*/  ISETP.LT.AND P3, PT, R23, 0x2f880, P5 ;  /* 0x0002f8801700780c */ /* 0x000fe20002f61270 */
[----:B------:R-:W-:Y:S01]  /*04c0*/  VIADD R25, R19, 0xfffff360 ;  /* 0xfffff36013197836 */ /* 0x000fe20000000000 */
[----:B------:R-:W-:-:S02]  /*04d0*/  ISETP.LT.AND P4, PT, R23, 0x2f880, P4 ;  /* 0x0002f8801700780c */ /* 0x000fc40002781270 */
[----:B------:R-:W-:Y:S02]  /*04e0*/  CS2R R8, SRZ ;  /* 0x0000000000087805 */ /* 0x000fe4000001ff00 */
[----:B------:R-:W-:Y:S01]  /*04f0*/  CS2R R10, SRZ ;  /* 0x00000000000a7805 */ /* 0x000fe2000001ff00 */
[----:B------:R-:W-:Y:S01]  /*0500*/  IMAD.WIDE R24, R25, 0x4, R20 ;  /* 0x0000000419187825 */ /* 0x000fe200078e0214 */
[----:B------:R-:W-:-:S03]  /*0510*/  ISETP.GT.AND P5, PT, R17, RZ, !P1 ;  /* 0x000000ff1100720c */ /* 0x000fc60004fa4270 */
[----:B------:R-:W-:Y:S01]  /*0520*/  FADD R18, R18, R29 ;  /* 0x0000001d12127221 */ /* 0x000fe20000000000 */
[C---:B------:R-:W-:Y:S01]  /*0530*/  ISETP.LT.AND P5, PT, R19.reuse, 0x2f880, P5 ;  /* 0x0002f8801300780c */ /* 0x040fe20002fa1270 */
[----:B------:R1:W2:Y:S01]  /*0540*/  @P3 LDG.E.128 R8, desc[UR4][R24.64] ;  /* 0x0000000418083981 */ /* 0x0002a2000c1e1d00 */
[----:B------:R-:W-:Y:S02]  /*0550*/  VIADD R29, R19, 0xfffff280 ;  /* 0xfffff280131d7836 */ /* 0x000fe40000000000 */
[----:B------:R-:W-:Y:S01]  /*0560*/  FADD R16, R16, R15 ;  /* 0x0000000f10107221 */ /* 0x000fe20000000000 */
[----:B------:R-:W-:Y:S01]  /*0570*/  CS2R R14, SRZ ;  /* 0x00000000000e7805 */ /* 0x000fe2000001ff00 */
[----:B------:R3:W4:Y:S01]  /*0580*/  @P4 LDG.E.128 R4, desc[UR4][R12.64] ;  /* 0x000000040c044981 */ /* 0x000722000c1e1d00 */
[----:B-1----:R-:W-:Y:S01]  /*0590*/  IMAD.WIDE R24, R29, 0x4, R20 ;  /* 0x000000041d187825 */ /* 0x002fe200078e0214 */
[----:B---3--:R-:W-:-:S06]  /*05a0*/  CS2R R12, SRZ ;  /* 0x00000000000c7805 */ /* 0x008fcc000001ff00 */
[----:B------:R2:W3:Y:S01]  /*05b0*/  @P5 LDG.E.128 R12, desc[UR4][R24.64] ;  /* 0x00000004180c5981 */ /* 0x0004e2000c1e1d00 */
[----:B------:R-:W-:Y:S02]  /*05c0*/  VIADD R22, R3, 0x1 ;  /* 0x0000000103167836 */ /* 0x000fe40000000000 */
[----:B------:R-:W-:Y:S01]  /*05d0*/  VIADD R29, R19, 0xfffff480 ;  /* 0xfffff480131d7836 */ /* 0x000fe20000000000 */
[----:B--2---:R-:W-:Y:S02]  /*05e0*/  SEL R25, R8, RZ, P3 ;  /* 0x000000ff08197207 */ /* 0x004fe40001800000 */
[----:B------:R-:W-:Y:S02]  /*05f0*/  SEL R8, R9, RZ, P3 ;  /* 0x000000ff09087207 */ /* 0x000fe40001800000 */
[----:B------:R-:W-:Y:S02]  /*0600*/  SEL R9, R10, RZ, P3 ;  /* 0x000000ff0a097207 */ /* 0x000fe40001800000 */
[----:B------:R-:W-:-:S02]  /*0610*/  SEL R26, R11, RZ, P3 ;  /* 0x000000ff0b1a7207 */ /* 0x000fc40001800000 */
[----:B------:R-:W-:Y:S02]  /*0620*/  ISETP.GE.U32.AND P3, PT, R22, 0xd, PT ;  /* 0x0000000d1600780c */ /* 0x000fe40003f66070 */
[----:B----4-:R-:W-:Y:S02]  /*0630*/  SEL R4, R4, RZ, P4 ;  /* 0x000000ff04047207 */ /* 0x010fe40002000000 */
[----:B------:R-:W-:Y:S02]  /*0640*/  SEL R5, R5, RZ, P4 ;  /* 0x000000ff05057207 */ /* 0x000fe40002000000 */
[----:B------:R-:W-:Y:S02]  /*0650*/  SEL R6, R6, RZ, P4 ;  /* 0x000000ff06067207 */ /* 0x000fe40002000000 */
[----:B------:R-:W-:Y:S02]  /*0660*/  SEL R7, R7, RZ, P4 ;  /* 0x000000ff07077207 */ /* 0x000fe40002000000 */
[----:B------:R-:W-:-:S03]  /*0670*/  ISETP.GT.AND P4, PT, R0, RZ, !P3 ;  /* 0x000000ff0000720c */ /* 0x000fc60005f84270 */
[----:B------:R-:W-:Y:S01]  /*0680*/  FADD R26, R7, R26 ;  /* 0x0000001a071a7221 */ /* 0x000fe20000000000 */
[----:B------:R-:W-:Y:S02]  /*0690*/  ISETP.LT.AND P4, PT, R23, 0x2f880, P4 ;  /* 0x0002f8801700780c */ /* 0x000fe40002781270 */
[----:B---3--:R-:W-:Y:S01]  /*06a0*/  SEL R7, R12, RZ, P5 ;  /* 0x000000ff0c077207 */ /* 0x008fe20002800000 */
[----:B------:R-:W-:Y:S01]  /*06b0*/  FADD R22, R4, R25 ;  /* 0x0000001904167221 */ /* 0x000fe20000000000 */
[----:B------:R-:W-:Y:S01]  /*06c0*/  FADD R25, R5, R8 ;  /* 0x0000000805197221 */ /* 0x000fe20000000000 */
[----:B------:R-:W-:Y:S01]  /*06d0*/  FADD R24, R6, R9 ;  /* 0x0000000906187221 */ /* 0x000fe20000000000 */
[----:B------:R-:W-:Y:S01]  /*06e0*/  SEL R12, R13, RZ, P5 ;  /* 0x000000ff0d0c7207 */ /* 0x000fe20002800000 */
[----:B------:R-:W-:Y:S01]  /*06f0*/  FADD R13, R28, R7 ;  /* 0x000000071c0d7221 */ /* 0x000fe20000000000 */
[----:B------:R-:W-:Y:S02]  /*0700*/  CS2R R8, SRZ ;  /* 0x0000000000087805 */ /* 0x000fe4000001ff00 */
[----:B------:R-:W-:Y:S01]  /*0710*/  CS2R R10, SRZ ;  /* 0x00000000000a7805 */ /* 0x000fe2000001ff00 */
[----:B------:R-:W-:Y:S01]  /*0720*/  IMAD.WIDE R28, R29, 0x4, R20 ;  /* 0x000000041d1c7825 */ /* 0x000fe200078e0214 */
[----:B------:R-:W-:-:S02]  /*0730*/  SEL R5, R14, RZ, P5 ;  /* 0x000000ff0e057207 */ /* 0x000fc40002800000 */
[----:B------:R-:W-:Y:S02]  /*0740*/  SEL R15, R15, RZ, P5 ;  /* 0x000000ff0f0f7207 */ /* 0x000fe40002800000 */
[----:B------:R-:W-:Y:S01]  /*0750*/  ISETP.GT.AND P5, PT, R17, -0x1, P2 ;  /* 0xffffffff1100780c */ /* 0x000fe200017a4270 */
[----:B------:R-:W2:Y:S03]  /*0760*/  @P4 LDG.E.128 R8, desc[UR4][R28.64] ;  /* 0x000000041c084981 */ /* 0x000ea6000c1e1d00 */
[C---:B------:R-:W-:Y:S01]  /*0770*/  ISETP.LT.AND P5, PT, R19.reuse, 0x2f880, P5 ;  /* 0x0002f8801300780c */ /* 0x040fe20002fa1270 */
[----:B------:R-:W-:Y:S01]  /*0780*/  FADD R18, R18, R15 ;  /* 0x0000000f12127221 */ /* 0x000fe20000000000 */
[----:B------:R-:W-:Y:S02]  /*0790*/  VIADD R15, R19, 0xfffffee0 ;  /* 0xfffffee0130f7836 */ /* 0x000fe40000000000 */
[----:B------:R-:W-:Y:S01]  /*07a0*/  FADD R16, R16, R5 ;  /* 0x0000000510107221 */ /* 0x000fe20000000000 */
[----:B------:R-:W-:-:S02]  /*07b0*/  CS2R R4, SRZ ;  /* 0x0000000000047805 */ /* 0x000fc4000001ff00 */
[----:B------:R-:W-:Y:S01]  /*07c0*/  CS2R R6, SRZ ;  /* 0x0000000000067805 */ /* 0x000fe2000001ff00 */
[----:B------:R-:W-:-:S05]  /*07d0*/  IMAD.WIDE R14, R15, 0x4, R20 ;  /* 0x000000040f0e7825 */ /* 0x000fca00078e0214 */
[----:B------:R1:W3:Y:S01]  /*07e0*/  @P5 LDG.E.128 R4, desc[UR4][R14.64] ;  /* 0x000000040e045981 */ /* 0x0002e2000c1e1d00 */
[----:B------:R-:W-:Y:S01]  /*07f0*/  FADD R12, R27, R12 ;  /* 0x0000000c1b0c7221 */ /* 0x000fe20000000000 */
[----:B------:R-:W-:Y:S02]  /*0800*/  ISETP.GE.AND P6, PT, R19, 0x2f880, PT ;  /* 0x0002f8801300780c */ /* 0x000fe40003fc6270 */
[----:B------:R-:W-:Y:S02]  /*0810*/  LOP3.LUT R27, R17, R2, RZ, 0xfc, !PT ;  /* 0x00000002111b7212 */ /* 0x000fe400078efcff */
[----:B------:R-:W-:Y:S02]  /*0820*/  ISETP.GT.AND P0, PT, R0, -0x1, P0 ;  /* 0xffffffff0000780c */ /* 0x000fe40000704270 */
[----:B------:R-:W-:Y:S02]  /*0830*/  ISETP.GT.AND P2, PT, R27, -0x1, !P6 ;  /* 0xffffffff1b00780c */ /* 0x000fe40007744270 */
[----:B------:R-:W-:Y:S01]  /*0840*/  ISETP.LT.AND P0, PT, R23, 0x2f880, P0 ;  /* 0x0002f8801700780c */ /* 0x000fe20000701270 */
[----:B-1----:R-:W-:Y:S01]  /*0850*/  IMAD.WIDE R14, R19, 0x4, R20 ;  /* 0x00000004130e7825 */ /* 0x002fe200078e0214 */
[----:B--2---:R-:W-:-:S02]  /*0860*/  SEL R27, R8, RZ, P4 ;  /* 0x000000ff081b7207 */ /* 0x004fc40002000000 */
[----:B------:R-:W-:Y:S02]  /*0870*/  SEL R8, R9, RZ, P4 ;  /* 0x000000ff09087207 */ /* 0x000fe40002000000 */
[----:B------:R-:W-:Y:S02]  /*0880*/  SEL R9, R10, RZ, P4 ;  /* 0x000000ff0a097207 */ /* 0x000fe40002000000 */
[----:B------:R-:W-:Y:S01]  /*0890*/  SEL R11, R11, RZ, P4 ;  /* 0x000000ff0b0b7207 */ /* 0x000fe20002000000 */
[----:B------:R-:W-:Y:S02]  /*08a0*/  FADD R25, R25, R8 ;  /* 0x0000000819197221 */ /* 0x000fe40000000000 */
[----:B------:R-:W-:Y:S01]  /*08b0*/  FADD R24, R24, R9 ;  /* 0x0000000918187221 */ /* 0x000fe20000000000 */
[----:B------:R-:W-:Y:S01]  /*08c0*/  CS2R R8, SRZ ;  /* 0x0000000000087805 */ /* 0x000fe2000001ff00 */
[----:B------:R-:W-:Y:S01]  /*08d0*/  FADD R26, R26, R11 ;  /* 0x0000000b1a1a7221 */ /* 0x000fe20000000000 */
[----:B------:R-:W-:-:S02]  /*08e0*/  CS2R R10, SRZ ;  /* 0x00000000000a7805 */ /* 0x000fc4000001ff00 */
[----:B---3--:R-:W-:Y:S02]  /*08f0*/  SEL R4, R4, RZ, P5 ;  /* 0x000000ff04047207 */ /* 0x008fe40002800000 */
[----:B------:R-:W-:Y:S02]  /*0900*/  SEL R5, R5, RZ, P5 ;  /* 0x000000ff05057207 */ /* 0x000fe40002800000 */
[----:B------:R-:W2:Y:S01]  /*0910*/  @P0 LDG.E.128 R8, desc[UR4][R14.64+0x380] ;  /* 0x000380040e080981 */ /* 0x000ea2000c1e1d00 */
[----:B------:R-:W-:Y:S01]  /*0920*/  SEL R7, R7, RZ, P5 ;  /* 0x000000ff07077207 */ /* 0x000fe20002800000 */
[----:B------:R-:W-:Y:S01]  /*0930*/  FADD R22, R22, R27 ;  /* 0x0000001b16167221 */ /* 0x000fe20000000000 */
[----:B------:R-:W-:Y:S01]  /*0940*/  FADD R13, R13, R4 ;  /* 0x000000040d0d7221 */ /* 0x000fe20000000000 */
[----:B------:R-:W-:Y:S01]  /*0950*/  SEL R27, R6, RZ, P5 ;  /* 0x000000ff061b7207 */ /* 0x000fe20002800000 */
[----:B------:R-:W-:Y:S01]  /*0960*/  FADD R12, R12, R5 ;  /* 0x000000050c0c7221 */ /* 0x000fe20000000000 */
[----:B------:R-:W-:Y:S01]  /*0970*/  FADD R18, R18, R7 ;  /* 0x0000000712127221 */ /* 0x000fe20000000000 */
[----:B------:R-:W-:-:S02]  /*0980*/  CS2R R4, SRZ ;  /* 0x0000000000047805 */ /* 0x000fc4000001ff00 */
[----:B------:R-:W-:-:S06]  /*0990*/  CS2R R6, SRZ ;  /* 0x0000000000067805 */ /* 0x000fcc000001ff00 */
[----:B------:R-:W3:Y:S01]  /*09a0*/  @P2 LDG.E.128 R4, desc[UR4][R14.64] ;  /* 0x000000040e042981 */ /* 0x000ee2000c1e1d00 */
[----:B------:R-:W-:Y:S01]  /*09b0*/  FADD R16, R16, R27 ;  /* 0x0000001b10107221 */ /* 0x000fe20000000000 */
[----:B------:R-:W-:Y:S02]  /*09c0*/  ISETP.GE.AND P5, PT, R23, 0x2f880, PT ;  /* 0x0002f8801700780c */ /* 0x000fe40003fa6270 */
[----:B--2---:R-:W-:Y:S02]  /*09d0*/  SEL R27, R8, RZ, P0 ;  /* 0x000000ff081b7207 */ /* 0x004fe40000000000 */
[----:B------:R-:W-:Y:S02]  /*09e0*/  SEL R8, R9, RZ, P0 ;  /* 0x000000ff09087207 */ /* 0x000fe40000000000 */
[----:B------:R-:W-:-:S03]  /*09f0*/  SEL R9, R10, RZ, P0 ;  /* 0x000000ff0a097207 */ /* 0x000fc60000000000 */
[----:B------:R-:W-:Y:S01]  /*0a00*/  FADD R25, R25, R8 ;  /* 0x0000000819197221 */ /* 0x000fe20000000000 */
[----:B------:R-:W-:Y:S02]  /*0a10*/  LOP3.LUT R8, R0, R3, RZ, 0xfc, !PT ;  /* 0x0000000300087212 */ /* 0x000fe400078efcff */
[----:B------:R-:W-:Y:S02]  /*0a20*/  SEL R11, R11, RZ, P0 ;  /* 0x000000ff0b0b7207 */ /* 0x000fe40000000000 */
[----:B------:R-:W-:Y:S01]  /*0a30*/  ISETP.GT.AND P4, PT, R8, -0x1, !P5 ;  /* 0xffffffff0800780c */ /* 0x000fe20006f84270 */
[----:B------:R-:W-:Y:S01]  /*0a40*/  FADD R24, R24, R9 ;  /* 0x0000000918187221 */ /* 0x000fe20000000000 */
[----:B---3--:R-:W-:Y:S01]  /*0a50*/  SEL R4, R4, RZ, P2 ;  /* 0x000000ff04047207 */ /* 0x008fe20001000000 */
[----:B------:R-:W-:Y:S01]  /*0a60*/  FADD R26, R26, R11 ;  /* 0x0000000b1a1a7221 */ /* 0x000fe20000000000 */
[----:B------:R-:W-:Y:S02]  /*0a70*/  SEL R5, R5, RZ, P2 ;  /* 0x000000ff05057207 */ /* 0x000fe40001000000 */
[----:B------:R-:W-:-:S02]  /*0a80*/  SEL R9, R6, RZ, P2 ;  /* 0x000000ff06097207 */ /* 0x000fc40001000000 */
[----:B------:R-:W-:Y:S02]  /*0a90*/  SEL R11, R7, RZ, P2 ;  /* 0x000000ff070b7207 */ /* 0x000fe40001000000 */
[----:B------:R-:W-:Y:S01]  /*0aa0*/  ISETP.GT.AND P2, PT, R17, -0x1, !P1 ;  /* 0xffffffff1100780c */ /* 0x000fe20004f44270 */
[----:B------:R-:W-:Y:S01]  /*0ab0*/  FADD R13, R13, R4 ;  /* 0x000000040d0d7221 */ /* 0x000fe20000000000 */
[----:B------:R-:W-:Y:S01]  /*0ac0*/  FADD R12, R12, R5 ;  /* 0x000000050c0c7221 */ /* 0x000fe20000000000 */
[----:B------:R-:W-:Y:S02]  /*0ad0*/  CS2R R4, SRZ ;  /* 0x0000000000047805 */ /* 0x000fe4000001ff00 */
[----:B------:R-:W-:Y:S02]  /*0ae0*/  CS2R R6, SRZ ;  /* 0x0000000000067805 */ /* 0x000fe4000001ff00 */
[----:B------:R-:W-:Y:S01]  /*0af0*/  ISETP.LT.AND P2, PT, R19, 0x2f880, P2 ;  /* 0x0002f8801300780c */ /* 0x000fe20001741270 */
[----:B------:R-:W-:Y:S01]  /*0b00*/  FADD R16, R16, R9 ;  /* 0x0000000910107221 */ /* 0x000fe20000000000 */
[----:B------:R-:W-:Y:S01]  /*0b10*/  FADD R18, R18, R11 ;  /* 0x0000000b12127221 */ /* 0x000fe20000000000 */
[----:B------:R-:W-:Y:S01]  /*0b20*/  CS2R R8, SRZ ;  /* 0x0000000000087805 */ /* 0x000fe2000001ff00 */
[----:B------:R-:W2:Y:S01]  /*0b30*/  @P4 LDG.E.128 R4, desc[UR4][R14.64+0x800] ;  /* 0x000800040e044981 */ /* 0x000ea2000c1e1d00 */
[----:B------:R-:W-:-:S08]  /*0b40*/  CS2R R10, SRZ ;  /* 0x00000000000a7805 */ /* 0x000fd0000001ff00 */
[----:B------:R1:W3:Y:S01]  /*0b50*/  @P2 LDG.E.128 R8, desc[UR4][R14.64+0x480] ;  /* 0x000480040e082981 */ /* 0x0002e2000c1e1d00 */
[----:B------:R-:W-:Y:S01]  /*0b60*/  FADD R22, R22, R27 ;  /* 0x0000001b16167221 */ /* 0x000fe20000000000 */
[----:B------:R-:W-:-:S05]  /*0b70*/  VIADD R27, R17, 0x1 ;  /* 0x00000001111b7836 */ /* 0x000fca0000000000 */
[C---:B------:R-:W-:Y:S02]  /*0b80*/  ISETP.GE.U32.AND P0, PT, R27.reuse, 0xd, PT ;  /* 0x0000000d1b00780c */ /* 0x040fe40003f06070 */
[----:B------:R-:W-:Y:S01]  /*0b90*/  ISETP.LT.U32.AND P1, PT, R27, 0xd, !P1 ;  /* 0x0000000d1b00780c */ /* 0x000fe20004f21070 */
[----:B-1----:R-:W-:-:S04]  /*0ba0*/  VIADD R15, R19, 0x320 ;  /* 0x00000320130f7836 */ /* 0x002fc80000000000 */
[----:B------:R-:W-:Y:S01]  /*0bb0*/  IMAD.WIDE R14, R15, 0x4, R20 ;  /* 0x000000040f0e7825 */ /* 0x000fe200078e0214 */
[----:B--2---:R-:W-:Y:S02]  /*0bc0*/  SEL R27, R4, RZ, P4 ;  /* 0x000000ff041b7207 */ /* 0x004fe40002000000 */
[----:B------:R-:W-:Y:S02]  /*0bd0*/  SEL R4, R5, RZ, P4 ;  /* 0x000000ff05047207 */ /* 0x000fe40002000000 */
[----:B------:R-:W-:Y:S02]  /*0be0*/  SEL R5, R6, RZ, P4 ;  /* 0x000000ff06057207 */ /* 0x000fe40002000000 */
[----:B------:R-:W-:Y:S02]  /*0bf0*/  SEL R7, R7, RZ, P4 ;  /* 0x000000ff07077207 */ /* 0x000fe40002000000 */
[----:B------:R-:W-:Y:S01]  /*0c00*/  ISETP.GT.AND P4, PT, R0, -0x1, !P3 ;  /* 0xffffffff0000780c */ /* 0x000fe20005f84270 */
[----:B------:R-:W-:Y:S01]  /*0c10*/  FADD R24, R24, R5 ;  /* 0x0000000518187221 */ /* 0x000fe20000000000 */
[----:B---3--:R-:W-:-:S02]  /*0c20*/  SEL R5, R9, RZ, P2 ;  /* 0x000000ff09057207 */ /* 0x008fc40001000000 */
[----:B------:R-:W-:Y:S02]  /*0c30*/  SEL R8, R8, RZ, P2 ;  /* 0x000000ff08087207 */ /* 0x000fe40001000000 */
[----:B------:R-:W-:Y:S02]  /*0c40*/  SEL R9, R10, RZ, P2 ;  /* 0x000000ff0a097207 */ /* 0x000fe40001000000 */
[----:B------:R-:W-:Y:S02]  /*0c50*/  SEL R11, R11, RZ, P2 ;  /* 0x000000ff0b0b7207 */ /* 0x000fe40001000000 */
[----:B------:R-:W-:Y:S02]  /*0c60*/  ISETP.LT.AND P2, PT, R23, 0x2f880, P4 ;  /* 0x0002f8801700780c */ /* 0x000fe40002741270 */
[----:B------:R-:W-:Y:S01]  /*0c70*/  ISETP.GT.AND P4, PT, R2, RZ, !P0 ;  /* 0x000000ff0200720c */ /* 0x000fe20004784270 */
[----:B------:R-:W-:Y:S01]  /*0c80*/  FADD R25, R25, R4 ;  /* 0x0000000419197221 */ /* 0x000fe20000000000 */
[----:B------:R-:W-:Y:S01]  /*0c90*/  FADD R26, R26, R7 ;  /* 0x000000071a1a7221 */ /* 0x000fe20000000000 */
[----:B------:R-:W-:Y:S01]  /*0ca0*/  FADD R28, R12, R5 ;  /* 0x000000050c1c7221 */ /* 0x000fe20000000000 */
[----:B------:R-:W-:-:S02]  /*0cb0*/  ISETP.LT.AND P4, PT, R19, 0x2f880, P4 ;  /* 0x0002f8801300780c */ /* 0x000fc40002781270 */
[----:B------:R-:W-:Y:S02]  /*0cc0*/  CS2R R4, SRZ ;  /* 0x0000000000047805 */ /* 0x000fe4000001ff00 */
[----:B------:R-:W-:Y:S01]  /*0cd0*/  CS2R R6, SRZ ;  /* 0x0000000000067805 */ /* 0x000fe2000001ff00 */
[----:B------:R-:W-:Y:S01]  /*0ce0*/  FADD R22, R22, R27 ;  /* 0x0000001b16167221 */ /* 0x000fe20000000000 */
[----:B------:R-:W-:Y:S01]  /*0cf0*/  FADD R27, R13, R8 ;  /* 0x000000080d1b7221 */ /* 0x000fe20000000000 */
[----:B------:R-:W-:Y:S02]  /*0d00*/  VIADD R13, R19, 0xd80 ;  /* 0x00000d80130d7836 */ /* 0x000fe40000000000 */
[----:B------:R-:W-:Y:S01]  /*0d10*/  FADD R16, R16, R9 ;  /* 0x0000000910107221 */ /* 0x000fe20000000000 */
[----:B------:R-:W-:Y:S01]  /*0d20*/  FADD R18, R18, R11 ;  /* 0x0000000b12127221 */ /* 0x000fe20000000000 */
[----:B------:R1:W2:Y:S01]  /*0d30*/  @P2 LDG.E.128 R4, desc[UR4][R14.64] ;  /* 0x000000040e042981 */ /* 0x0002a2000c1e1d00 */
[----:B------:R-:W-:-:S02]  /*0d40*/  CS2R R8, SRZ ;  /* 0x0000000000087805 */ /* 0x000fc4000001ff00 */
[----:B------:R-:W-:Y:S01]  /*0d50*/  CS2R R10, SRZ ;  /* 0x00000000000a7805 */ /* 0x000fe2000001ff00 */
[----:B-1----:R-:W-:-:S05]  /*0d60*/  IMAD.WIDE R14, R13, 0x4, R20 ;  /* 0x000000040d0e7825 */ /* 0x002fca00078e0214 */
[----:B------:R1:W3:Y:S01]  /*0d70*/  @P4 LDG.E.128 R8, desc[UR4][R14.64] ;  /* 0x000000040e084981 */ /* 0x0002e2000c1e1d00 */
[----:B------:R-:W-:-:S05]  /*0d80*/  VIADD R12, R0, 0x1 ;  /* 0x00000001000c7836 */ /* 0x000fca0000000000 */
[----:B------:R-:W-:Y:S02]  /*0d90*/  ISETP.LT.U32.AND P3, PT, R12, 0xd, !P3 ;  /* 0x0000000d0c00780c */ /* 0x000fe40005f61070 */
[----:B--2---:R-:W-:Y:S02]  /*0da0*/  SEL R13, R4, RZ, P2 ;  /* 0x000000ff040d7207 */ /* 0x004fe40001000000 */
[----:B------:R-:W-:Y:S02]  /*0db0*/  SEL R4, R5, RZ, P2 ;  /* 0x000000ff05047207 */ /* 0x000fe40001000000 */
[----:B-1----:R-:W-:Y:S02]  /*0dc0*/  SEL R15, R6, RZ, P2 ;  /* 0x000000ff060f7207 */ /* 0x002fe40001000000 */
[----:B------:R-:W-:Y:S02]  /*0dd0*/  SEL R7, R7, RZ, P2 ;  /* 0x000000ff07077207 */ /* 0x000fe40001000000 */
[----:B------:R-:W-:-:S02]  /*0de0*/  ISETP.GE.U32.AND P2, PT, R12, 0xd, PT ;  /* 0x0000000d0c00780c */ /* 0x000fc40003f46070 */
[----:B---3--:R-:W-:Y:S02]  /*0df0*/  SEL R8, R8, RZ, P4 ;  /* 0x000000ff08087207 */ /* 0x008fe40002000000 */
[----:B------:R-:W-:Y:S02]  /*0e00*/  SEL R9, R9, RZ, P4 ;  /* 0x000000ff09097207 */ /* 0x000fe40002000000 */
[----:B------:R-:W-:Y:S02]  /*0e10*/  SEL R29, R10, RZ, P4 ;  /* 0x000000ff0a1d7207 */ /* 0x000fe40002000000 */
[----:B------:R-:W-:Y:S02]  /*0e20*/  SEL R5, R11, RZ, P4 ;  /* 0x000000ff0b057207 */ /* 0x000fe40002000000 */
[----:B------:R-:W-:-:S04]  /*0e30*/  ISETP.GT.AND P4, PT, R3, RZ, !P2 ;  /* 0x000000ff0300720c */ /* 0x000fc80005784270 */
[----:B------:R-:W-:Y:S01]  /*0e40*/  ISETP.LT.AND P4, PT, R23, 0x2f880, P4 ;  /* 0x0002f8801700780c */ /* 0x000fe20002781270 */
[----:B------:R-:W-:Y:S02]  /*0e50*/  VIADD R11, R19, 0xf80 ;  /* 0x00000f80130b7836 */ /* 0x000fe40000000000 */
[----:B------:R-:W-:Y:S01]  /*0e60*/  FADD R22, R22, R13 ;  /* 0x0000000d16167221 */ /* 0x000fe20000000000 */
[----:B------:R-:W-:Y:S01]  /*0e70*/  FADD R24, R24, R15 ;  /* 0x0000000f18187221 */ /* 0x000fe20000000000 */
[----:B------:R-:W-:Y:S02]  /*0e80*/  CS2R R12, SRZ ;  /* 0x00000000000c7805 */ /* 0x000fe4000001ff00 */
[----:B------:R-:W-:Y:S01]  /*0e90*/  CS2R R14, SRZ ;  /* 0x00000000000e7805 */ /* 0x000fe2000001ff00 */
[----:B------:R-:W-:-:S05]  /*0ea0*/  IMAD.WIDE R10, R11, 0x4, R20 ;  /* 0x000000040b0a7825 */ /* 0x000fca00078e0214 */
[----:B------:R1:W2:Y:S01]  /*0eb0*/  @P4 LDG.E.128 R12, desc[UR4][R10.64] ;  /* 0x000000040a0c4981 */ /* 0x0002a2000c1e1d00 */
[----:B------:R-:W-:Y:S01]  /*0ec0*/  ISETP.GT.AND P0, PT, R2, -0x1, !P0 ;  /* 0xffffffff0200780c */ /* 0x000fe20004704270 */
[----:B------:R-:W-:-:S03]  /*0ed0*/  FADD R26, R26, R7 ;  /* 0x000000071a1a7221 */ /* 0x000fc60000000000 */
[C---:B------:R-:W-:Y:S01]  /*0ee0*/  ISETP.LT.AND P0, PT, R19.reuse, 0x2f880, P0 ;  /* 0x0002f8801300780c */ /* 0x040fe20000701270 */
[----:B------:R-:W-:Y:S02]  /*0ef0*/  VIADD R7, R19, 0xea0 ;  /* 0x00000ea013077836 */ /* 0x000fe40000000000 */
[----:B------:R-:W-:Y:S01]  /*0f00*/  FADD R27, R27, R8 ;  /* 0x000000081b1b7221 */ /* 0x000fe20000000000 */
[----:B------:R-:W-:Y:S01]  /*0f10*/  FADD R28, R28, R9 ;  /* 0x000000091c1c7221 */ /* 0x000fe20000000000 */
[----:B------:R-:W-:Y:S02]  /*0f20*/  CS2R R8, SRZ ;  /* 0x0000000000087805 */ /* 0x000fe4000001ff00 */
[----:B-1----:R-:W-:Y:S01]  /*0f30*/  CS2R R10, SRZ ;  /* 0x00000000000a7805 */ /* 0x002fe2000001ff00 */
[----:B------:R-:W-:Y:S01]  /*0f40*/  IMAD.WIDE R6, R7, 0x4, R20 ;  /* 0x0000000407067825 */ /* 0x000fe200078e0214 */
[----:B------:R-:W-:-:S03]  /*0f50*/  ISETP.GT.AND P2, PT, R3, -0x1, !P2 ;  /* 0xffffffff0300780c */ /* 0x000fc60005744270 */
[----:B------:R-:W-:Y:S01]  /*0f60*/  FADD R4, R25, R4 ;  /* 0x0000000419047221 */ /* 0x000fe20000000000 */
[----:B------:R-:W-:Y:S01]  /*0f70*/  FADD R29, R16, R29 ;  /* 0x0000001d101d7221 */ /* 0x000fe20000000000 */
[C---:B------:R-:W-:Y:S01]  /*0f80*/  ISETP.LT.AND P2, PT, R23.reuse, 0x2f880, P2 ;  /* 0x0002f8801700780c */ /* 0x040fe20001741270 */
[----:B------:R1:W3:Y:S01]  /*0f90*/  @P0 LDG.E.128 R8, desc[UR4][R6.64] ;  /* 0x0000000406080981 */ /* 0x0002e2000c1e1d00 */
[----:B------:R-:W-:Y:S01]  /*0fa0*/  ISETP.LT.AND P3, PT, R23, 0x2f880, P3 ;  /* 0x0002f8801700780c */ /* 0x000fe20001f61270 */
[----:B------:R-:W-:Y:S01]  /*0fb0*/  FADD R18, R18, R5 ;  /* 0x0000000512127221 */ /* 0x000fe20000000000 */
[----:B-1----:R-:W-:Y:S02]  /*0fc0*/  CS2R R6, SRZ ;  /* 0x0000000000067805 */ /* 0x002fe4000001ff00 */
[----:B--2---:R-:W-:-:S05]  /*0fd0*/  SEL R13, R13, RZ, P4 ;  /* 0x000000ff0d0d7207 */ /* 0x004fca0002000000 */
[----:B------:R-:W-:Y:S01]  /*0fe0*/  FADD R16, R4, R13 ;  /* 0x0000000d04107221 */ /* 0x000fe20000000000 */
[----:B------:R-:W-:Y:S01]  /*0ff0*/  VIADD R13, R19, 0x10a0 ;  /* 0x000010a0130d7836 */ /* 0x000fe20000000000 */
[----:B------:R-:W-:Y:S02]  /*1000*/  SEL R23, R12, RZ, P4 ;  /* 0x000000ff0c177207 */ /* 0x000fe40002000000 */
[----:B------:R-:W-:Y:S01]  /*1010*/  CS2R R4, SRZ ;  /* 0x0000000000047805 */ /* 0x000fe2000001ff00 */
[----:B------:R-:W-:-:S05]  /*1020*/  IMAD.WIDE R12, R13, 0x4, R20 ;  /* 0x000000040d0c7825 */ /* 0x000fca00078e0214 */
[----:B------:R1:W2:Y:S01]  /*1030*/  @P2 LDG.E.128 R4, desc[UR4][R12.64] ;  /* 0x000000040c042981 */ /* 0x0002a2000c1e1d00 */
[----:B------:R-:W-:Y:S02]  /*1040*/  ISETP.LT.AND P1, PT, R19, 0x2f880, P1 ;  /* 0x0002f8801300780c */ /* 0x000fe40000f21270 */
[----:B---3--:R-:W-:Y:S02]  /*1050*/  SEL R9, R9, RZ, P0 ;  /* 0x000000ff09097207 */ /* 0x008fe40000000000 */
[----:B------:R-:W-:Y:S02]  /*1060*/  SEL R15, R15, RZ, P4 ;  /* 0x000000ff0f0f7207 */ /* 0x000fe40002000000 */
[----:B------:R-:W-:Y:S01]  /*1070*/  SEL R8, R8, RZ, P0 ;  /* 0x000000ff08087207 */ /* 0x000fe20000000000 */
[----:B------:R-:W-:Y:S01]  /*1080*/  FADD R28, R28, R9 ;  /* 0x000000091c1c7221 */ /* 0x000fe20000000000 */
[----:B------:R-:W-:Y:S01]  /*1090*/  VIADD R9, R19, 0xfc0 ;  /* 0x00000fc013097836 */ /* 0x000fe20000000000 */
[----:B------:R-:W-:Y:S01]  /*10a0*/  SEL R25, R14, RZ, P4 ;  /* 0x000000ff0e197207 */ /* 0x000fe20002000000 */
[----:B------:R-:W-:Y:S01]  /*10b0*/  FADD R26, R26, R15 ;  /* 0x0000000f1a1a7221 */ /* 0x000fe20000000000 */
[----:B------:R-:W-:Y:S01]  /*10c0*/  FADD R27, R27, R8 ;  /* 0x000000081b1b7221 */ /* 0x000fe20000000000 */
[----:B-1----:R-:W-:-:S02]  /*10d0*/  CS2R R12, SRZ ;  /* 0x00000000000c7805 */ /* 0x002fc4000001ff00 */
[----:B------:R-:W-:Y:S01]  /*10e0*/  CS2R R14, SRZ ;  /* 0x00000000000e7805 */ /* 0x000fe2000001ff00 */
[----:B------:R-:W-:-:S04]  /*10f0*/  IMAD.WIDE R8, R9, 0x4, R20 ;  /* 0x0000000409087825 */ /* 0x000fc800078e0214 */
[----:B------:R-:W-:Y:S01]  /*1100*/  FADD R24, R24, R25 ;  /* 0x0000001918187221 */ /* 0x000fe20000000000 */
[----:B------:R-:W-:Y:S01]  /*1110*/  SEL R25, R11, RZ, P0 ;  /* 0x000000ff0b197207 */ /* 0x000fe20000000000 */
[----:B------:R-:W-:Y:S01]  /*1120*/  FADD R22, R22, R23 ;  /* 0x0000001716167221 */ /* 0x000fe20000000000 */
[----:B------:R-:W-:Y:S01]  /*1130*/  SEL R10, R10, RZ, P0 ;  /* 0x000000ff0a0a7207 */ /* 0x000fe20000000000 */
[----:B------:R1:W3:Y:S01]  /*1140*/  @P1 LDG.E.128 R12, desc[UR4][R8.64] ;  /* 0x00000004080c1981 */ /* 0x0002e2000c1e1d00 */
[----:B------:R-:W-:-:S03]  /*1150*/  VIADD R23, R19, 0x11c0 ;  /* 0x000011c013177836 */ /* 0x000fc60000000000 */
[----:B------:R-:W-:Y:S01]  /*1160*/  FADD R29, R29, R10 ;  /* 0x0000000a1d1d7221 */ /* 0x000fe20000000000 */
[----:B------:R-:W-:Y:S01]  /*1170*/  IMAD.WIDE R20, R23, 0x4, R20 ;  /* 0x0000000417147825 */ /* 0x000fe200078e0214 */
[----:B-1----:R-:W-:Y:S02]  /*1180*/  CS2R R8, SRZ ;  /* 0x0000000000087805 */ /* 0x002fe4000001ff00 */
[C---:B------:R-:W-:Y:S02]  /*1190*/  ISETP.GT.AND P0, PT, R17.reuse, 0xb, PT ;  /* 0x0000000b1100780c */ /* 0x040fe40003f04270 */
[----:B------:R-:W-:Y:S01]  /*11a0*/  ISETP.GE.AND P4, PT, R17, 0xc, PT ;  /* 0x0000000c1100780c */ /* 0x000fe20003f86270 */
[----:B------:R-:W-:Y:S01]  /*11b0*/  FADD R18, R18, R25 ;  /* 0x0000001912127221 */ /* 0x000fe20000000000 */
[----:B--2---:R-:W-:-:S05]  /*11c0*/  SEL R11, R4, RZ, P2 ;  /* 0x000000ff040b7207 */ /* 0x004fca0001000000 */
[----:B------:R-:W-:Y:S01]  /*11d0*/  FADD R22, R22, R11 ;  /* 0x0000000b16167221 */ /* 0x000fe20000000000 */
[----:B------:R-:W-:-:S06]  /*11e0*/  CS2R R10, SRZ ;  /* 0x00000000000a7805 */ /* 0x000fcc000001ff00 */
[----:B------:R-:W2:Y:S01]  /*11f0*/  @P3 LDG.E.128 R8, desc[UR4][R20.64] ;  /* 0x0000000414083981 */ /* 0x000ea2000c1e1d00 */
[----:B------:R-:W-:-:S05]  /*1200*/  VIADD R4, R17, 0x2 ;  /* 0x0000000211047836 */ /* 0x000fca0000000000 */
[----:B------:R-:W-:-:S05]  /*1210*/  SEL R4, R4, RZ, !P4 ;  /* 0x000000ff04047207 */ /* 0x000fca0006000000 */
[----:B------:R-:W-:Y:S02]  /*1220*/  VIADD R23, R4, 0xe ;  /* 0x0000000e04177836 */ /* 0x000fe40000000000 */
[----:B------:R-:W-:Y:S01]  /*1230*/  @!P0 IMAD.MOV R23, RZ, RZ, R4 ;  /* 0x000000ffff178224 */ /* 0x000fe200078e0204 */
[C---:B------:R-:W-:Y:S01]  /*1240*/  ISETP.GT.AND P0, PT, R2.reuse, 0xb, PT ;  /* 0x0000000b0200780c */ /* 0x040fe20003f04270 */
[C---:B------:R-:W-:Y:S01]  /*1250*/  VIADD R4, R2.reuse, 0x2 ;  /* 0x0000000202047836 */ /* 0x040fe20000000000 */
[----:B------:R-:W-:Y:S02]  /*1260*/  ISETP.GE.AND P4, PT, R2, 0xc, PT ;  /* 0x0000000c0200780c */ /* 0x000fe40003f86270 */
[----:B------:R-:W-:Y:S02]  /*1270*/  SEL R25, R5, RZ, P2 ;  /* 0x000000ff05197207 */ /* 0x000fe40001000000 */
[----:B------:R-:W-:-:S05]  /*1280*/  SEL R5, R4, RZ, !P4 ;  /* 0x000000ff04057207 */ /* 0x000fca0006000000 */
[----:B------:R-:W-:Y:S02]  /*1290*/  VIADD R4, R5, 0xe ;  /* 0x0000000e05047836 */ /* 0x000fe40000000000 */
[----:B------:R-:W-:Y:S01]  /*12a0*/  @!P0 IMAD.MOV R4, RZ, RZ, R5 ;  /* 0x000000ffff048224 */ /* 0x000fe200078e0205 */
[----:B------:R-:W-:Y:S01]  /*12b0*/  SEL R5, R6, RZ, P2 ;  /* 0x000000ff06057207 */ /* 0x000fe20001000000 */
[----:B------:R-:W-:-:S04]  /*12c0*/  IMAD R6, R17, R2, RZ ;  /* 0x0000000211067224 */ /* 0x000fc800078e02ff */
[----:B------:R-:W-:Y:S01]  /*12d0*/  FADD R24, R24, R5 ;  /* 0x0000000518187221 */ /* 0x000fe20000000000 */
[----:B------:R-:W-:-:S04]  /*12e0*/  IADD3 R5, R6, -R17, -R2 ;  /* 0x8000001106057210 */ /* 0x000fc80007ffe802 */
[----:B------:R-:W-:Y:S01]  /*12f0*/  IADD3 R5, R23, R5, R4 ;  /* 0x0000000517057210 */ /* 0x000fe20007ffe004 */
[----:B------:R-:W-:-:S04]  /*1300*/  IMAD R17, R17, R4, RZ ;  /* 0x0000000411117224 */ /* 0x000fc800078e02ff */
[----:B------:R-:W-:Y:S01]  /*1310*/  VIADD R6, R5, 0x1 ;  /* 0x0000000105067836 */ /* 0x000fe20000000000 */
[----:B------:R-:W-:Y:S01]  /*1320*/  ISETP.GE.AND P0, PT, R0, 0xc, PT ;  /* 0x0000000c0000780c */ /* 0x000fe20003f06270 */
[----:B------:R-:W-:Y:S02]  /*1330*/  IMAD R2, R2, R23, R17 ;  /* 0x0000001702027224 */ /* 0x000fe400078e0211 */
[----:B------:R-:W-:Y:S02]  /*1340*/  VIADD R5, R0, 0x2 ;  /* 0x0000000200057836 */ /* 0x000fe40000000000 */
[----:B------:R-:W-:Y:S01]  /*1350*/  IMAD R23, R23, R4, R6 ;  /* 0x0000000417177224 */ /* 0x000fe200078e0206 */
[C---:B------:R-:W-:Y:S01]  /*1360*/  ISETP.GE.AND P4, PT, R3.reuse, 0xc, PT ;  /* 0x0000000c0300780c */ /* 0x040fe20003f86270 */
[----:B------:R-:W-:Y:S01]  /*1370*/  VIADD R4, R3, 0x2 ;  /* 0x0000000203047836 */ /* 0x000fe20000000000 */
[----:B------:R-:W-:Y:S02]  /*1380*/  SEL R6, R5, RZ, !P0 ;  /* 0x000000ff05067207 */ /* 0x000fe40004000000 */
[----:B------:R-:W-:-:S02]  /*1390*/  ISETP.GT.AND P0, PT, R3, 0xb, PT ;  /* 0x0000000b0300780c */ /* 0x000fc40003f04270 */
[----:B------:R-:W-:Y:S02]  /*13a0*/  SEL R4, R4, RZ, !P4 ;  /* 0x000000ff04047207 */ /* 0x000fe40006000000 */
[C---:B------:R-:W-:Y:S01]  /*13b0*/  ISETP.GT.AND P4, PT, R0.reuse, 0xb, PT ;  /* 0x0000000b0000780c */ /* 0x040fe20003f84270 */
[----:B------:R-:W-:Y:S02]  /*13c0*/  IMAD R17, R0, R3, RZ ;  /* 0x0000000300117224 */ /* 0x000fe400078e02ff */
[----:B------:R-:W-:-:S06]  /*13d0*/  VIADD R5, R4, 0xe ;  /* 0x0000000e04057836 */ /* 0x000fcc0000000000 */
[----:B------:R-:W-:Y:S02]  /*13e0*/  @!P0 IMAD.MOV R5, RZ, RZ, R4 ;  /* 0x000000ffff058224 */ /* 0x000fe400078e0204 */
[----:B------:R-:W-:Y:S02]  /*13f0*/  VIADD R4, R6, 0xe ;  /* 0x0000000e06047836 */ /* 0x000fe40000000000 */
[----:B------:R-:W-:Y:S01]  /*1400*/  @!P4 IMAD.MOV R4, RZ, RZ, R6 ;  /* 0x000000ffff04c224 */ /* 0x000fe200078e0206 */
[----:B------:R-:W-:-:S04]  /*1410*/  IADD3 R6, R17, -R0, -R3 ;  /* 0x8000000011067210 */ /* 0x000fc80007ffe803 */
[----:B------:R-:W-:Y:S01]  /*1420*/  IADD3 R6, R4, R6, R5 ;  /* 0x0000000604067210 */ /* 0x000fe20007ffe005 */
[-C--:B------:R-:W-:Y:S02]  /*1430*/  IMAD R0, R0, R5.reuse, RZ ;  /* 0x0000000500007224 */ /* 0x080fe400078e02ff */
[----:B------:R-:W-:Y:S02]  /*1440*/  IMAD.IADD R2, R23, 0x1, -R2 ;  /* 0x0000000117027824 */ /* 0x000fe400078e0a02 */
[----:B------:R-:W-:Y:S02]  /*1450*/  VIADD R6, R6, 0x1 ;  /* 0x0000000106067836 */ /* 0x000fe40000000000 */
[----:B------:R-:W-:Y:S02]  /*1460*/  IMAD R0, R3, R4, R0 ;  /* 0x0000000403007224 */ /* 0x000fe400078e0200 */
[----:B------:R-:W-:Y:S01]  /*1470*/  IMAD R5, R4, R5, R6 ;  /* 0x0000000504057224 */ /* 0x000fe200078e0206 */
[----:B------:R-:W-:-:S02]  /*1480*/  I2FP.F32.S32 R4, R2 ;  /* 0x0000000200047245 */ /* 0x000fc40000201400 */
[----:B------:R-:W-:Y:S01]  /*1490*/  SEL R7, R7, RZ, P2 ;  /* 0x000000ff07077207 */ /* 0x000fe20001000000 */
[----:B------:R-:W-:Y:S01]  /*14a0*/  IMAD.IADD R0, R5, 0x1, -R0 ;  /* 0x0000000105007824 */ /* 0x000fe200078e0a00 */
[C---:B------:R-:W-:Y:S01]  /*14b0*/  FSETP.GT.AND P0, PT, |R4|.reuse, 8.50705917302346158658e+37, PT ;  /* 0x7e8000000400780b */ /* 0x040fe20003f04200 */
[----:B------:R-:W1:Y:S01]  /*14c0*/  LDC.64 R2, c[0x0][0x218] ;  /* 0x00008600ff027b82 */ /* 0x000e620000000a00 */
[----:B------:R-:W-:Y:S02]  /*14d0*/  FSETP.GEU.AND P4, PT, |R4|, 1.175494350822287508e-38, PT ;  /* 0x008000000400780b */ /* 0x000fe40003f8e200 */
[----:B------:R-:W-:-:S04]  /*14e0*/  I2FP.F32.S32 R0, R0 ;  /* 0x0000000000007245 */ /* 0x000fc80000201400 */
[----:B------:R-:W-:Y:S02]  /*14f0*/  FSETP.GT.AND P2, PT, |R0|, 8.50705917302346158658e+37, PT ;  /* 0x7e8000000000780b */ /* 0x000fe40003f44200 */
[----:B---3--:R-:W-:Y:S02]  /*1500*/  SEL R12, R12, RZ, P1 ;  /* 0x000000ff0c0c7207 */ /* 0x008fe40000800000 */
[----:B------:R-:W-:Y:S02]  /*1510*/  SEL R13, R13, RZ, P1 ;  /* 0x000000ff0d0d7207 */ /* 0x000fe40000800000 */
[----:B------:R-:W-:Y:S02]  /*1520*/  SEL R14, R14, RZ, P1 ;  /* 0x000000ff0e0e7207 */ /* 0x000fe40000800000 */
[----:B------:R-:W-:Y:S02]  /*1530*/  SEL R15, R15, RZ, P1 ;  /* 0x000000ff0f0f7207 */ /* 0x000fe40000800000 */
[----:B------:R-:W-:Y:S01]  /*1540*/  FSETP.GEU.AND P1, PT, |R0|, 1.175494350822287508e-38, PT ;  /* 0x008000000000780b */ /* 0x000fe20003f2e200 */
[----:B------:R-:W-:Y:S01]  /*1550*/  @P0 FMUL R4, R4, 0.25 ;  /* 0x3e80000004040820 */ /* 0x000fe20000400000 */
[----:B------:R-:W-:Y:S01]  /*1560*/  FADD R5, R28, R13 ;  /* 0x0000000d1c057221 */ /* 0x000fe20000000000 */
[----:B------:R-:W-:-:S02]  /*1570*/  @P2 FMUL R0, R0, 0.25 ;  /* 0x3e80000000002820 */ /* 0x000fc40000400000 */
[----:B------:R-:W-:Y:S01]  /*1580*/  @!P4 FMUL R4, R4, 16777216 ;  /* 0x4b8000000404c820 */ /* 0x000fe20000400000 */
[----:B------:R-:W-:Y:S01]  /*1590*/  FADD R26, R26, R7 ;  /* 0x000000071a1a7221 */ /* 0x000fe20000000000 */
[----:B------:R-:W-:Y:S01]  /*15a0*/  FADD R27, R27, R12 ;  /* 0x0000000c1b1b7221 */ /* 0x000fe20000000000 */
[----:B------:R-:W-:Y:S01]  /*15b0*/  FADD R6, R29, R14 ;  /* 0x0000000e1d067221 */ /* 0x000fe20000000000 */
[----:B------:R-:W-:-:S04]  /*15c0*/  FADD R7, R18, R15 ;  /* 0x0000000f12077221 */ /* 0x000fc80000000000 */
[----:B------:R-:W-:Y:S01]  /*15d0*/  @!P1 FMUL R0, R0, 16777216 ;  /* 0x4b80000000009820 */ /* 0x000fe20000400000 */
[----:B------:R-:W-:Y:S01]  /*15e0*/  FADD R16, R16, R25 ;  /* 0x0000001910107221 */ /* 0x000fe20000000000 */
[----:B------:R-:W-:Y:S01]  /*15f0*/  @P0 FMUL R27, R27, 0.25 ;  /* 0x3e8000001b1b0820 */ /* 0x000fe20000400000 */
[----:B------:R-:W-:Y:S01]  /*1600*/  @P0 FMUL R5, R5, 0.25 ;  /* 0x3e80000005050820 */ /* 0x000fe20000400000 */
[----:B------:R-:W-:Y:S01]  /*1610*/  @P0 FMUL R6, R6, 0.25 ;  /* 0x3e80000006060820 */ /* 0x000fe20000400000 */
[----:B------:R-:W-:Y:S01]  /*1620*/  @P0 FMUL R7, R7, 0.25 ;  /* 0x3e80000007070820 */ /* 0x000fe20000400000 */
[----:B------:R-:W-:Y:S01]  /*1630*/  MUFU.RCP R0, R0 ;  /* 0x0000000000007308 */ /* 0x000fe20000001000 */
[----:B------:R-:W-:Y:S01]  /*1640*/  @!P4 FMUL R27, R27, 16777216 ;  /* 0x4b8000001b1bc820 */ /* 0x000fe20000400000 */
[----:B------:R-:W-:Y:S01]  /*1650*/  @!P4 FMUL R5, R5, 16777216 ;  /* 0x4b8000000505c820 */ /* 0x000fe20000400000 */
[----:B------:R-:W-:Y:S01]  /*1660*/  @!P4 FMUL R6, R6, 16777216 ;  /* 0x4b8000000606c820 */ /* 0x000fe20000400000 */
[----:B------:R-:W-:Y:S01]  /*1670*/  @!P4 FMUL R7, R7, 16777216 ;  /* 0x4b8000000707c820 */ /* 0x000fe20000400000 */
[----:B-1----:R-:W-:Y:S01]  /*1680*/  IMAD.WIDE R2, R19, 0x4, R2 ;  /* 0x0000000413027825 */ /* 0x002fe200078e0202 */
[----:B--2---:R-:W-:-:S02]  /*1690*/  SEL R13, R8, RZ, P3 ;  /* 0x000000ff080d7207 */ /* 0x004fc40001800000 */
[----:B------:R-:W1:Y:S01]  /*16a0*/  MUFU.RCP R8, R4 ;  /* 0x0000000400087308 */ /* 0x000e620000001000 */
[----:B------:R-:W-:Y:S02]  /*16b0*/  SEL R9, R9, RZ, P3 ;  /* 0x000000ff09097207 */ /* 0x000fe40001800000 */
[----:B------:R-:W-:Y:S02]  /*16c0*/  SEL R15, R10, RZ, P3 ;  /* 0x000000ff0a0f7207 */ /* 0x000fe40001800000 */
[----:B------:R-:W-:Y:S01]  /*16d0*/  SEL R11, R11, RZ, P3 ;  /* 0x000000ff0b0b7207 */ /* 0x000fe20001800000 */
[----:B------:R-:W-:Y:S01]  /*16e0*/  FADD R13, R22, R13 ;  /* 0x0000000d160d7221 */ /* 0x000fe20000000000 */
[----:B------:R-:W-:Y:S01]  /*16f0*/  FADD R9, R16, R9 ;  /* 0x0000000910097221 */ /* 0x000fe20000000000 */
[----:B------:R-:W-:Y:S02]  /*1700*/  FADD R15, R24, R15 ;  /* 0x0000000f180f7221 */ /* 0x000fe40000000000 */
[----:B------:R-:W-:Y:S01]  /*1710*/  FADD R11, R26, R11 ;  /* 0x0000000b1a0b7221 */ /* 0x000fe20000000000 */
[----:B------:R-:W-:Y:S01]  /*1720*/  @P2 FMUL R13, R13, 0.25 ;  /* 0x3e8000000d0d2820 */ /* 0x000fe20000400000 */
[----:B------:R-:W-:Y:S01]  /*1730*/  @P2 FMUL R9, R9, 0.25 ;  /* 0x3e80000009092820 */ /* 0x000fe20000400000 */
[----:B------:R-:W-:Y:S01]  /*1740*/  @P2 FMUL R15, R15, 0.25 ;  /* 0x3e8000000f0f2820 */ /* 0x000fe20000400000 */
[----:B------:R-:W-:Y:S01]  /*1750*/  @P2 FMUL R11, R11, 0.25 ;  /* 0x3e8000000b0b2820 */ /* 0x000fe20000400000 */
[C---:B-1----:R-:W-:Y:S01]  /*1760*/  FMUL R4, R8.reuse, R27 ;  /* 0x0000001b08047220 */ /* 0x042fe20000400000 */
[C---:B------:R-:W-:Y:S01]  /*1770*/  FMUL R5, R8.reuse, R5 ;  /* 0x0000000508057220 */ /* 0x040fe20000400000 */
[C---:B------:R-:W-:Y:S01]  /*1780*/  FMUL R6, R8.reuse, R6 ;  /* 0x0000000608067220 */ /* 0x040fe20000400000 */
[----:B------:R-:W-:Y:S01]  /*1790*/  FMUL R7, R8, R7 ;  /* 0x0000000708077220 */ /* 0x000fe20000400000 */
[----:B------:R-:W-:Y:S01]  /*17a0*/  @!P1 FMUL R13, R13, 16777216 ;  /* 0x4b8000000d0d9820 */ /* 0x000fe20000400000 */
[----:B------:R-:W-:Y:S01]  /*17b0*/  @!P1 FMUL R9, R9, 16777216 ;  /* 0x4b80000009099820 */ /* 0x000fe20000400000 */
[----:B------:R-:W-:Y:S01]  /*17c0*/  @!P1 FMUL R15, R15, 16777216 ;  /* 0x4b8000000f0f9820 */ /* 0x000fe20000400000 */
[----:B------:R-:W-:Y:S01]  /*17d0*/  @!P1 FMUL R11, R11, 16777216 ;  /* 0x4b8000000b0b9820 */ /* 0x000fe20000400000 */
[----:B------:R1:W-:Y:S01]  /*17e0*/  @!P6 STG.E.128 desc[UR4][R2.64], R4 ;  /* 0x000000040200e986 */ /* 0x0003e2000c101d04 */
[C---:B------:R-:W-:Y:S01]  /*17f0*/  FMUL R8, R0.reuse, R13 ;  /* 0x0000000d00087220 */ /* 0x040fe20000400000 */
[C---:B------:R-:W-:Y:S01]  /*1800*/  FMUL R9, R0.reuse, R9 ;  /* 0x0000000900097220 */ /* 0x040fe20000400000 */
[C---:B------:R-:W-:Y:S01]  /*1810*/  FMUL R10, R0.reuse, R15 ;  /* 0x0000000f000a7220 */ /* 0x040fe20000400000 */
[----:B------:R-:W-:Y:S01]  /*1820*/  FMUL R11, R0, R11 ;  /* 0x0000000b000b7220 */ /* 0x000fe20000400000 */
[----:B------:R-:W-:Y:S06]  /*1830*/  @P5 EXIT ;  /* 0x000000000000594d */ /* 0x000fec0003800000 */
[----:B------:R-:W-:Y:S01]  /*1840*/  STG.E.128 desc[UR4][R2.64+0x800], R8 ;  /* 0x0008000802007986 */ /* 0x000fe2000c101d04 */
[----:B------:R-:W-:Y:S05]  /*1850*/  EXIT ;  /* 0x000000000000794d */ /* 0x000fea0003800000 */
.L_x_0:
[----:B------:R-:W-:-:S00]  /*1860*/  BRA `(.L_x_0) ;  /* 0xfffffffc00fc7947 */ /* 0x000fc0000383ffff */
[----:B------:R-:W-:-:S00]  /*1870*/  NOP ;  /* 0x0000000000007918 */ /* 0x000fc00000000000 */
        /* <DEDUP_REMOVED lines=8> */
.L_x_1:


//--------------------- .nv.constant0.triton_poi_fused_avg_pool2d_32 --------------------------
	.section	.nv.constant0.triton_poi_fused_avg_pool2d_32,"a",@progbits
	.sectionflags	@""
	.align	4
.nv.constant0.triton_poi_fused_avg_pool2d_32:
	.zero		548
